//
// Generated by NVIDIA NVVM Compiler
//
// Compiler Build ID: CL-36424714
// Cuda compilation tools, release 13.0, V13.0.88
// Based on NVVM 20.0.0
//

.version 9.0
.target sm_100
.address_size 64

	// .globl	_Z5hellov
.extern .func  (.param .b32 func_retval0) vprintf
(
	.param .b64 vprintf_param_0,
	.param .b64 vprintf_param_1
)
;
.global .align 1 .b8 $str[47] = {72, 101, 108, 108, 111, 119, 32, 119, 111, 114, 108, 100, 44, 32, 73, 39, 109, 32, 116, 104, 114, 101, 97, 100, 32, 37, 105, 32, 37, 105, 32, 105, 110, 32, 98, 108, 111, 99, 107, 32, 37, 105, 32, 37, 105, 10};

.visible .entry _Z5hellov()
{
	.local .align 16 .b8 	__local_depot0[16];
	.reg .b64 	%SP;
	.reg .b64 	%SPL;
	.reg .b32 	%r<7>;
	.reg .b64 	%rd<5>;

	mov.u64 	%SPL, __local_depot0;
	cvta.local.u64 	%SP, %SPL;
	add.u64 	%rd1, %SP, 0;
	add.u64 	%rd2, %SPL, 0;
	mov.u32 	%r1, %tid.x;
	mov.u32 	%r2, %tid.y;
	mov.u32 	%r3, %ctaid.x;
	mov.u32 	%r4, %ctaid.y;
	st.local.v4.u32 	[%rd2], {%r1, %r2, %r3, %r4};
	mov.u64 	%rd3, $str;
	cvta.global.u64 	%rd4, %rd3;
	{ // callseq 0, 0
	.param .b64 param0;
	st.param.b64 	[param0], %rd4;
	.param .b64 param1;
	st.param.b64 	[param1], %rd1;
	.param .b32 retval0;
	call.uni (retval0), 
	vprintf, 
	(
	param0, 
	param1
	);
	ld.param.b32 	%r5, [retval0];
	} // callseq 0
	ret;

}


// ===== COMPILED SASS (sm_100) =====

	.target	sm_100

	.elftype	@"ET_EXEC"


//--------------------- .note.nv.tkinfo           --------------------------
	.section	.note.nv.tkinfo,"",@"SHT_NOTE"
	.sectionflags	@"SHF_NOTE_NV_TKINFO"
	.tkinfo
        /*0018*/ 	.word	0x00000002
        /*0030*/ 	.string	""
        /*0030*/ 	.string	"ptxas"
        /*0030*/ 	.string	"Cuda compilation tools, release 13.0, V13.0.88"
        /*0030*/ 	.string	"Build cuda_13.0.r13.0/compiler.36424714_0"
        /*0030*/ 	.string	"-arch sm_100 -m 64 "



//--------------------- .note.nv.cuinfo           --------------------------
	.section	.note.nv.cuinfo,"",@"SHT_NOTE"
	.sectionflags	@"SHF_NOTE_NV_CUINFO"
        /*0018*/ 	.short	0x0002
        /*001a*/ 	.short	0x0064
        /*001c*/ 	.short	0x0082
	.zero		2


//--------------------- .nv.info                  --------------------------
	.section	.nv.info,"",@"SHT_CUDA_INFO"
	.align	4


	//----- nvinfo : EIATTR_REGCOUNT
	.align		4
        /*0000*/ 	.byte	0x04, 0x2f
        /*0002*/ 	.short	(.L_2 - .L_1)
	.align		4
.L_1:
        /*0004*/ 	.word	index@(_Z5hellov)
        /*0008*/ 	.word	0x00000018


	//----- nvinfo : EIATTR_FRAME_SIZE
	.align		4
.L_2:
        /*000c*/ 	.byte	0x04, 0x11
        /*000e*/ 	.short	(.L_4 - .L_3)
	.align		4
.L_3:
        /*0010*/ 	.word	index@(_Z5hellov)
        /*0014*/ 	.word	0x00000010


	//----- nvinfo : EIATTR_MIN_STACK_SIZE
	.align		4
.L_4:
        /*0018*/ 	.byte	0x04, 0x12
        /*001a*/ 	.short	(.L_6 - .L_5)
	.align		4
.L_5:
        /*001c*/ 	.word	index@(_Z5hellov)
        /*0020*/ 	.word	0x00000010
.L_6:


//--------------------- .nv.compat                --------------------------
	.section	.nv.compat,"",@"SHT_CUDA_COMPAT_INFO"
	.align	4
        /*0000*/ 	.byte	0x02, 0x09, 0x00, 0x00, 0x02, 0x02, 0x01, 0x00, 0x02, 0x05, 0x05, 0x00, 0x03, 0x07, 0x01, 0x01
        /*0010*/ 	.byte	0x02, 0x03, 0x00, 0x00, 0x02, 0x06, 0x01, 0x00, 0x04, 0x0b, 0x08, 0x00, 0x09, 0x00, 0x00, 0x00
        /*0020*/ 	.byte	0x00, 0x00, 0x00, 0x00


//--------------------- .nv.info._Z5hellov        --------------------------
	.section	.nv.info._Z5hellov,"",@"SHT_CUDA_INFO"
	.sectionflags	@""
	.align	4


	//----- nvinfo : EIATTR_CUDA_API_VERSION
	.align		4
        /*0000*/ 	.byte	0x04, 0x37
        /*0002*/ 	.short	(.L_8 - .L_7)
.L_7:
        /*0004*/ 	.word	0x00000082


	//----- nvinfo : EIATTR_SPARSE_MMA_MASK
	.align		4
.L_8:
        /*0008*/ 	.byte	0x03, 0x50
        /*000a*/ 	.short	0x0000


	//----- nvinfo : EIATTR_MAXREG_COUNT
	.align		4
        /*000c*/ 	.byte	0x03, 0x1b
        /*000e*/ 	.short	0x00ff


	//----- nvinfo : EIATTR_EXTERNS
	.align		4
        /*0010*/ 	.byte	0x04, 0x0f
        /*0012*/ 	.short	(.L_10 - .L_9)


	//   ....[0]....
	.align		4
.L_9:
        /*0014*/ 	.word	index@(vprintf)


	//----- nvinfo : EIATTR_MERCURY_ISA_VERSION
	.align		4
.L_10:
        /*0018*/ 	.byte	0x03, 0x5f
        /*001a*/ 	.short	0x0101


	//----- nvinfo : EIATTR_VRC_CTA_INIT_COUNT
	.align		4
        /*001c*/ 	.byte	0x02, 0x4a
	.zero		1
	.zero		1


	//----- nvinfo : EIATTR_SYSCALL_OFFSETS
	.align		4
        /*0020*/ 	.byte	0x04, 0x46
        /*0022*/ 	.short	(.L_12 - .L_11)


	//   ....[0]....
.L_11:
        /*0024*/ 	.word	0x00000110


	//----- nvinfo : EIATTR_EXIT_INSTR_OFFSETS
	.align		4
.L_12:
        /*0028*/ 	.byte	0x04, 0x1c
        /*002a*/ 	.short	(.L_14 - .L_13)


	//   ....[0]....
.L_13:
        /*002c*/ 	.word	0x00000120


	//----- nvinfo : EIATTR_SW_WAR
	.align		4
.L_14:
        /*0030*/ 	.byte	0x04, 0x36
        /*0032*/ 	.short	(.L_16 - .L_15)
.L_15:
        /*0034*/ 	.word	0x00000008
.L_16:


//--------------------- .nv.callgraph             --------------------------
	.section	.nv.callgraph,"",@"SHT_CUDA_CALLGRAPH"
	.align	4
	.sectionentsize	8
	.align		4
        /*0000*/ 	.word	0x00000000
	.align		4
        /*0004*/ 	.word	0xffffffff
	.align		4
        /*0008*/ 	.word	index@(_Z5hellov)
	.align		4
        /*000c*/ 	.word	index@(vprintf)
	.align		4
        /*0010*/ 	.word	0x00000000
	.align		4
        /*0014*/ 	.word	0xfffffffe
	.align		4
        /*0018*/ 	.word	0x00000000
	.align		4
        /*001c*/ 	.word	0xfffffffd
	.align		4
        /*0020*/ 	.word	0x00000000
	.align		4
        /*0024*/ 	.word	0xfffffffc


//--------------------- .nv.constant4             --------------------------
	.section	.nv.constant4,"a",@progbits
	.align	8
	.align		8
.nv.constant4:
        /*0000*/ 	.dword	vprintf
	.align		8
        /*0008*/ 	.dword	$str


//--------------------- .text._Z5hellov           --------------------------
	.section	.text._Z5hellov,"ax",@progbits
	.align	128
        .global         _Z5hellov
        .type           _Z5hellov,@function
        .size           _Z5hellov,(.L_x_2 - _Z5hellov)
        .other          _Z5hellov,@"STO_CUDA_ENTRY STV_DEFAULT"
_Z5hellov:
.text._Z5hellov:
[----:B------:R-:W0:Y:S01]  /*0000*/  LDC R1, c[0x0][0x37c] ;  /* 0x0000df00ff017b82 */ /* 0x000e220000000800 */
[----:B------:R-:W1:Y:S01]  /*0010*/  S2R R8, SR_TID.X ;  /* 0x0000000000087919 */ /* 0x000e620000002100 */
[----:B0-----:R-:W-:Y:S01]  /*0020*/  VIADD R1, R1, 0xfffffff0 ;  /* 0xfffffff001017836 */ /* 0x001fe20000000000 */
[----:B------:R-:W-:Y:S01]  /*0030*/  MOV R0, 0x0 ;  /* 0x0000000000007802 */ /* 0x000fe20000000f00 */
[----:B------:R-:W0:Y:S01]  /*0040*/  LDCU UR4, c[0x0][0x2f8] ;  /* 0x00005f00ff0477ac */ /* 0x000e220008000800 */
[----:B------:R-:W1:Y:S03]  /*0050*/  S2R R9, SR_TID.Y ;  /* 0x0000000000097919 */ /* 0x000e660000002200 */
[----:B------:R2:W3:Y:S01]  /*0060*/  LDC.64 R2, c[0x4][R0] ;  /* 0x0100000000027b82 */ /* 0x0004e20000000a00 */
[----:B------:R-:W4:Y:S01]  /*0070*/  LDCU.64 UR6, c[0x4][0x8] ;  /* 0x01000100ff0677ac */ /* 0x000f220008000a00 */
[----:B------:R-:W1:Y:S01]  /*0080*/  S2R R10, SR_CTAID.X ;  /* 0x00000000000a7919 */ /* 0x000e620000002500 */
[----:B------:R-:W5:Y:S01]  /*0090*/  LDCU UR5, c[0x0][0x2fc] ;  /* 0x00005f80ff0577ac */ /* 0x000f620008000800 */
[----:B------:R-:W1:Y:S01]  /*00a0*/  S2R R11, SR_CTAID.Y ;  /* 0x00000000000b7919 */ /* 0x000e620000002600 */
[----:B0-----:R-:W-:Y:S01]  /*00b0*/  IADD3 R6, P0, PT, R1, UR4, RZ ;  /* 0x0000000401067c10 */ /* 0x001fe2000ff1e0ff */
[----:B----4-:R-:W-:Y:S01]  /*00c0*/  IMAD.U32 R4, RZ, RZ, UR6 ;  /* 0x00000006ff047e24 */ /* 0x010fe2000f8e00ff */
[----:B------:R-:W-:-:S03]  /*00d0*/  MOV R5, UR7 ;  /* 0x0000000700057c02 */ /* 0x000fc60008000f00 */
[----:B-----5:R-:W-:Y:S01]  /*00e0*/  IMAD.X R7, RZ, RZ, UR5, P0 ;  /* 0x00000005ff077e24 */ /* 0x020fe200080e06ff */
[----:B-1----:R2:W-:Y:S07]  /*00f0*/  STL.128 [R1], R8 ;  /* 0x0000000801007387 */ /* 0x0025ee0000100c00 */
[----:B------:R-:W-:-:S07]  /*0100*/  LEPC R20, `(.L_x_0) ;  /* 0x000000001014794e */ /* 0x000fce0000000000 */
[----:B--23--:R-:W-:Y:S05]  /*0110*/  CALL.ABS.NOINC R2 ;  /* 0x0000000002007343 */ /* 0x00cfea0003c00000 */
.L_x_0:
[----:B------:R-:W-:Y:S05]  /*0120*/  EXIT ;  /* 0x000000000000794d */ /* 0x000fea0003800000 */
.L_x_1:
[----:B------:R-:W-:-:S00]  /*0130*/  BRA `(.L_x_1) ;  /* 0xfffffffc00fc7947 */ /* 0x000fc0000383ffff */
[----:B------:R-:W-:-:S00]  /*0140*/  NOP ;  /* 0x0000000000007918 */ /* 0x000fc00000000000 */
        /* <DEDUP_REMOVED lines=11> */
.L_x_2:


//--------------------- .nv.global.init           --------------------------
	.section	.nv.global.init,"aw",@progbits
.nv.global.init:
	.type		$str,@object
	.size		$str,(.L_0 - $str)
$str:
        /*0000*/ 	.byte	0x48, 0x65, 0x6c, 0x6c, 0x6f, 0x77, 0x20, 0x77, 0x6f, 0x72, 0x6c, 0x64, 0x2c, 0x20, 0x49, 0x27
        /*0010*/ 	.byte	0x6d, 0x20, 0x74, 0x68, 0x72, 0x65, 0x61, 0x64, 0x20, 0x25, 0x69, 0x20, 0x25, 0x69, 0x20, 0x69
        /*0020*/ 	.byte	0x6e, 0x20, 0x62, 0x6c, 0x6f, 0x63, 0x6b, 0x20, 0x25, 0x69, 0x20, 0x25, 0x69, 0x0a, 0x00
.L_0:


//--------------------- .nv.shared.reserved.0     --------------------------
	.section	.nv.shared.reserved.0,"aw",@nobits
	.weak		__nv_reservedSMEM_offset_0_alias
	.size		__nv_reservedSMEM_offset_0_alias, 0, 64
	.other		__nv_reservedSMEM_offset_0_alias,@"STO_CUDA_RESERVED_SHARED STV_DEFAULT"
__nv_reservedSMEM_offset_0_alias:
	.zero		0
	.zero		64


//--------------------- .nv.constant0._Z5hellov   --------------------------
	.section	.nv.constant0._Z5hellov,"a",@progbits
	.sectionflags	@""
	.align	4
.nv.constant0._Z5hellov:
	.zero		896


//--------------------- SYMBOLS --------------------------

	.type		.nv.reservedSmem.offset0,@object
	.size		.nv.reservedSmem.offset0,0x4
	.type		vprintf,@function
